//
// Generated by NVIDIA NVVM Compiler
//
// Compiler Build ID: CL-36424714
// Cuda compilation tools, release 13.0, V13.0.88
// Based on NVVM 20.0.0
//

.version 9.0
.target sm_100
.address_size 64

	// .globl	_Z10vector_addPf
.extern .func  (.param .b32 func_retval0) vprintf
(
	.param .b64 vprintf_param_0,
	.param .b64 vprintf_param_1
)
;
.global .align 1 .b8 $str[6] = {72, 111, 108, 105, 115};

.visible .entry _Z10vector_addPf(
	.param .u64 .ptr .align 1 _Z10vector_addPf_param_0
)
{
	.reg .b32 	%r<3>;
	.reg .b64 	%rd<3>;

	bar.sync 	0;
	mov.u64 	%rd1, $str;
	cvta.global.u64 	%rd2, %rd1;
	{ // callseq 0, 0
	.param .b64 param0;
	st.param.b64 	[param0], %rd2;
	.param .b64 param1;
	st.param.b64 	[param1], 0;
	.param .b32 retval0;
	call.uni (retval0), 
	vprintf, 
	(
	param0, 
	param1
	);
	ld.param.b32 	%r1, [retval0];
	} // callseq 0
	ret;

}


// ===== COMPILED SASS (sm_100) =====

	.target	sm_100

	.elftype	@"ET_EXEC"


//--------------------- .note.nv.tkinfo           --------------------------
	.section	.note.nv.tkinfo,"",@"SHT_NOTE"
	.sectionflags	@"SHF_NOTE_NV_TKINFO"
	.tkinfo
        /*0018*/ 	.word	0x00000002
        /*0030*/ 	.string	""
        /*0030*/ 	.string	"ptxas"
        /*0030*/ 	.string	"Cuda compilation tools, release 13.0, V13.0.88"
        /*0030*/ 	.string	"Build cuda_13.0.r13.0/compiler.36424714_0"
        /*0030*/ 	.string	"-arch sm_100 -m 64 "



//--------------------- .note.nv.cuinfo           --------------------------
	.section	.note.nv.cuinfo,"",@"SHT_NOTE"
	.sectionflags	@"SHF_NOTE_NV_CUINFO"
        /*0018*/ 	.short	0x0002
        /*001a*/ 	.short	0x0064
        /*001c*/ 	.short	0x0082
	.zero		2


//--------------------- .nv.info                  --------------------------
	.section	.nv.info,"",@"SHT_CUDA_INFO"
	.align	4


	//----- nvinfo : EIATTR_REGCOUNT
	.align		4
        /*0000*/ 	.byte	0x04, 0x2f
        /*0002*/ 	.short	(.L_2 - .L_1)
	.align		4
.L_1:
        /*0004*/ 	.word	index@(_Z10vector_addPf)
        /*0008*/ 	.word	0x00000018


	//----- nvinfo : EIATTR_FRAME_SIZE
	.align		4
.L_2:
        /*000c*/ 	.byte	0x04, 0x11
        /*000e*/ 	.short	(.L_4 - .L_3)
	.align		4
.L_3:
        /*0010*/ 	.word	index@(_Z10vector_addPf)
        /*0014*/ 	.word	0x00000000


	//----- nvinfo : EIATTR_MIN_STACK_SIZE
	.align		4
.L_4:
        /*0018*/ 	.byte	0x04, 0x12
        /*001a*/ 	.short	(.L_6 - .L_5)
	.align		4
.L_5:
        /*001c*/ 	.word	index@(_Z10vector_addPf)
        /*0020*/ 	.word	0x00000000
.L_6:


//--------------------- .nv.compat                --------------------------
	.section	.nv.compat,"",@"SHT_CUDA_COMPAT_INFO"
	.align	4
        /*0000*/ 	.byte	0x02, 0x09, 0x00, 0x00, 0x02, 0x02, 0x01, 0x00, 0x02, 0x05, 0x05, 0x00, 0x03, 0x07, 0x01, 0x01
        /*0010*/ 	.byte	0x02, 0x03, 0x00, 0x00, 0x02, 0x06, 0x01, 0x00, 0x04, 0x0b, 0x08, 0x00, 0x09, 0x00, 0x00, 0x00
        /*0020*/ 	.byte	0x00, 0x00, 0x00, 0x00


//--------------------- .nv.info._Z10vector_addPf --------------------------
	.section	.nv.info._Z10vector_addPf,"",@"SHT_CUDA_INFO"
	.sectionflags	@""
	.align	4


	//----- nvinfo : EIATTR_CUDA_API_VERSION
	.align		4
        /*0000*/ 	.byte	0x04, 0x37
        /*0002*/ 	.short	(.L_8 - .L_7)
.L_7:
        /*0004*/ 	.word	0x00000082


	//----- nvinfo : EIATTR_KPARAM_INFO
	.align		4
.L_8:
        /*0008*/ 	.byte	0x04, 0x17
        /*000a*/ 	.short	(.L_10 - .L_9)
.L_9:
        /*000c*/ 	.word	0x00000000
        /*0010*/ 	.short	0x0000
        /*0012*/ 	.short	0x0000
        /*0014*/ 	.byte	0x00, 0xf5, 0x21, 0x00


	//----- nvinfo : EIATTR_SPARSE_MMA_MASK
	.align		4
.L_10:
        /*0018*/ 	.byte	0x03, 0x50
        /*001a*/ 	.short	0x0000


	//----- nvinfo : EIATTR_MAXREG_COUNT
	.align		4
        /*001c*/ 	.byte	0x03, 0x1b
        /*001e*/ 	.short	0x00ff


	//----- nvinfo : EIATTR_NUM_BARRIERS
	.align		4
        /*0020*/ 	.byte	0x02, 0x4c
        /*0022*/ 	.byte	0x01
	.zero		1


	//----- nvinfo : EIATTR_EXTERNS
	.align		4
        /*0024*/ 	.byte	0x04, 0x0f
        /*0026*/ 	.short	(.L_12 - .L_11)


	//   ....[0]....
	.align		4
.L_11:
        /*0028*/ 	.word	index@(vprintf)


	//----- nvinfo : EIATTR_MERCURY_ISA_VERSION
	.align		4
.L_12:
        /*002c*/ 	.byte	0x03, 0x5f
        /*002e*/ 	.short	0x0101


	//----- nvinfo : EIATTR_VRC_CTA_INIT_COUNT
	.align		4
        /*0030*/ 	.byte	0x02, 0x4a
	.zero		1
	.zero		1


	//----- nvinfo : EIATTR_SYSCALL_OFFSETS
	.align		4
        /*0034*/ 	.byte	0x04, 0x46
        /*0036*/ 	.short	(.L_14 - .L_13)


	//   ....[0]....
.L_13:
        /*0038*/ 	.word	0x00000090


	//----- nvinfo : EIATTR_EXIT_INSTR_OFFSETS
	.align		4
.L_14:
        /*003c*/ 	.byte	0x04, 0x1c
        /*003e*/ 	.short	(.L_16 - .L_15)


	//   ....[0]....
.L_15:
        /*0040*/ 	.word	0x000000a0


	//----- nvinfo : EIATTR_CBANK_PARAM_SIZE
	.align		4
.L_16:
        /*0044*/ 	.byte	0x03, 0x19
        /*0046*/ 	.short	0x0008


	//----- nvinfo : EIATTR_PARAM_CBANK
	.align		4
        /*0048*/ 	.byte	0x04, 0x0a
        /*004a*/ 	.short	(.L_18 - .L_17)
	.align		4
.L_17:
        /*004c*/ 	.word	index@(.nv.constant0._Z10vector_addPf)
        /*0050*/ 	.short	0x0380
        /*0052*/ 	.short	0x0008


	//----- nvinfo : EIATTR_SW_WAR
	.align		4
.L_18:
        /*0054*/ 	.byte	0x04, 0x36
        /*0056*/ 	.short	(.L_20 - .L_19)
.L_19:
        /*0058*/ 	.word	0x00000008
.L_20:


//--------------------- .nv.callgraph             --------------------------
	.section	.nv.callgraph,"",@"SHT_CUDA_CALLGRAPH"
	.align	4
	.sectionentsize	8
	.align		4
        /*0000*/ 	.word	0x00000000
	.align		4
        /*0004*/ 	.word	0xffffffff
	.align		4
        /*0008*/ 	.word	index@(_Z10vector_addPf)
	.align		4
        /*000c*/ 	.word	index@(vprintf)
	.align		4
        /*0010*/ 	.word	0x00000000
	.align		4
        /*0014*/ 	.word	0xfffffffe
	.align		4
        /*0018*/ 	.word	0x00000000
	.align		4
        /*001c*/ 	.word	0xfffffffd
	.align		4
        /*0020*/ 	.word	0x00000000
	.align		4
        /*0024*/ 	.word	0xfffffffc


//--------------------- .nv.constant4             --------------------------
	.section	.nv.constant4,"a",@progbits
	.align	8
	.align		8
.nv.constant4:
        /*0000*/ 	.dword	vprintf
	.align		8
        /*0008*/ 	.dword	$str


//--------------------- .text._Z10vector_addPf    --------------------------
	.section	.text._Z10vector_addPf,"ax",@progbits
	.align	128
        .global         _Z10vector_addPf
        .type           _Z10vector_addPf,@function
        .size           _Z10vector_addPf,(.L_x_2 - _Z10vector_addPf)
        .other          _Z10vector_addPf,@"STO_CUDA_ENTRY STV_DEFAULT"
_Z10vector_addPf:
.text._Z10vector_addPf:
[----:B------:R-:W0:Y:S01]  /*0000*/  LDC R1, c[0x0][0x37c] ;  /* 0x0000df00ff017b82 */ /* 0x000e220000000800 */
[----:B------:R-:W-:-:S07]  /*0010*/  MOV R0, 0x0 ;  /* 0x0000000000007802 */ /* 0x000fce0000000f00 */
[----:B------:R-:W-:Y:S01]  /*0020*/  BAR.SYNC.DEFER_BLOCKING 0x0 ;  /* 0x0000000000007b1d */ /* 0x000fe20000010000 */
[----:B------:R-:W-:-:S07]  /*0030*/  CS2R R6, SRZ ;  /* 0x0000000000067805 */ /* 0x000fce000001ff00 */
[----:B------:R1:W2:Y:S01]  /*0040*/  LDC.64 R2, c[0x4][R0] ;  /* 0x0100000000027b82 */ /* 0x0002a20000000a00 */
[----:B------:R-:W3:Y:S02]  /*0050*/  LDCU.64 UR4, c[0x4][0x8] ;  /* 0x01000100ff0477ac */ /* 0x000ee40008000a00 */
[----:B---3--:R-:W-:Y:S02]  /*0060*/  IMAD.U32 R4, RZ, RZ, UR4 ;  /* 0x00000004ff047e24 */ /* 0x008fe4000f8e00ff */
[----:B-1----:R-:W-:-:S07]  /*0070*/  IMAD.U32 R5, RZ, RZ, UR5 ;  /* 0x00000005ff057e24 */ /* 0x002fce000f8e00ff */
[----:B------:R-:W-:-:S07]  /*0080*/  LEPC R20, `(.L_x_0) ;  /* 0x000000001014794e */ /* 0x000fce0000000000 */
[----:B0-2---:R-:W-:Y:S05]  /*0090*/  CALL.ABS.NOINC R2 ;  /* 0x0000000002007343 */ /* 0x005fea0003c00000 */
.L_x_0:
[----:B------:R-:W-:Y:S05]  /*00a0*/  EXIT ;  /* 0x000000000000794d */ /* 0x000fea0003800000 */
.L_x_1:
[----:B------:R-:W-:-:S00]  /*00b0*/  BRA `(.L_x_1) ;  /* 0xfffffffc00fc7947 */ /* 0x000fc0000383ffff */
[----:B------:R-:W-:-:S00]  /*00c0*/  NOP ;  /* 0x0000000000007918 */ /* 0x000fc00000000000 */
        /* <DEDUP_REMOVED lines=11> */
.L_x_2:


//--------------------- .nv.global.init           --------------------------
	.section	.nv.global.init,"aw",@progbits
.nv.global.init:
	.type		$str,@object
	.size		$str,(.L_0 - $str)
$str:
        /*0000*/ 	.byte	0x48, 0x6f, 0x6c, 0x69, 0x73, 0x00
.L_0:


//--------------------- .nv.shared.reserved.0     --------------------------
	.section	.nv.shared.reserved.0,"aw",@nobits
	.weak		__nv_reservedSMEM_offset_0_alias
	.size		__nv_reservedSMEM_offset_0_alias, 0, 64
	.other		__nv_reservedSMEM_offset_0_alias,@"STO_CUDA_RESERVED_SHARED STV_DEFAULT"
__nv_reservedSMEM_offset_0_alias:
	.zero		0
	.zero		64


//--------------------- .nv.constant0._Z10vector_addPf --------------------------
	.section	.nv.constant0._Z10vector_addPf,"a",@progbits
	.sectionflags	@""
	.align	4
.nv.constant0._Z10vector_addPf:
	.zero		904


//--------------------- SYMBOLS --------------------------

	.type		.nv.reservedSmem.offset0,@object
	.size		.nv.reservedSmem.offset0,0x4
	.type		vprintf,@function
